//
// Generated by NVIDIA NVVM Compiler
//
// Compiler Build ID: CL-36424714
// Cuda compilation tools, release 13.0, V13.0.88
// Based on NVVM 20.0.0
//

.version 9.0
.target sm_100
.address_size 64

	// .globl	_Z10basic_implPKfS0_Pfii
.extern .shared .align 16 .b8 temp[];

.visible .entry _Z10basic_implPKfS0_Pfii(
	.param .u64 .ptr .align 1 _Z10basic_implPKfS0_Pfii_param_0,
	.param .u64 .ptr .align 1 _Z10basic_implPKfS0_Pfii_param_1,
	.param .u64 .ptr .align 1 _Z10basic_implPKfS0_Pfii_param_2,
	.param .u32 _Z10basic_implPKfS0_Pfii_param_3,
	.param .u32 _Z10basic_implPKfS0_Pfii_param_4
)
{
	.reg .pred 	%p<6>;
	.reg .b32 	%r<15>;
	.reg .b32 	%f<25>;
	.reg .b64 	%rd<17>;

	ld.param.u64 	%rd6, [_Z10basic_implPKfS0_Pfii_param_0];
	ld.param.u64 	%rd4, [_Z10basic_implPKfS0_Pfii_param_1];
	ld.param.u64 	%rd5, [_Z10basic_implPKfS0_Pfii_param_2];
	ld.param.u32 	%r5, [_Z10basic_implPKfS0_Pfii_param_3];
	ld.param.u32 	%r6, [_Z10basic_implPKfS0_Pfii_param_4];
	cvta.to.global.u64 	%rd1, %rd6;
	mov.u32 	%r7, %ctaid.x;
	mov.u32 	%r8, %tid.x;
	mov.u32 	%r9, %ntid.x;
	mad.lo.s32 	%r1, %r7, %r9, %r8;
	mul.lo.s32 	%r10, %r6, %r5;
	setp.ge.s32 	%p1, %r1, %r10;
	@%p1 bra 	$L__BB0_10;
	div.s32 	%r2, %r1, %r6;
	mul.lo.s32 	%r11, %r2, %r6;
	sub.s32 	%r3, %r1, %r11;
	setp.eq.s32 	%p2, %r2, 0;
	mov.f32 	%f20, 0f00000000;
	@%p2 bra 	$L__BB0_3;
	add.s32 	%r12, %r2, -1;
	mad.lo.s32 	%r13, %r12, %r6, %r3;
	mul.wide.s32 	%rd7, %r13, 4;
	add.s64 	%rd8, %rd1, %rd7;
	ld.global.f32 	%f20, [%rd8];
$L__BB0_3:
	mad.lo.s32 	%r4, %r2, %r6, %r3;
	mul.wide.s32 	%rd9, %r4, 4;
	add.s64 	%rd2, %rd1, %rd9;
	ld.global.f32 	%f3, [%rd2];
	add.s32 	%r14, %r5, -1;
	setp.eq.s32 	%p3, %r2, %r14;
	mov.f32 	%f21, 0f00000000;
	@%p3 bra 	$L__BB0_5;
	mul.wide.s32 	%rd10, %r6, 4;
	add.s64 	%rd11, %rd2, %rd10;
	ld.global.f32 	%f21, [%rd11];
$L__BB0_5:
	setp.lt.s32 	%p4, %r3, 2;
	cvta.to.global.u64 	%rd12, %rd4;
	add.s64 	%rd3, %rd12, %rd9;
	@%p4 bra 	$L__BB0_7;
	ld.global.f32 	%f23, [%rd3+-8];
	bra.uni 	$L__BB0_8;
$L__BB0_7:
	setp.ne.s32 	%p5, %r3, 1;
	mov.f32 	%f23, 0f00000000;
	mov.f32 	%f24, %f23;
	@%p5 bra 	$L__BB0_9;
$L__BB0_8:
	ld.global.f32 	%f24, [%rd3+-4];
$L__BB0_9:
	ld.global.f32 	%f14, [%rd3];
	add.f32 	%f15, %f20, %f3;
	add.f32 	%f16, %f15, %f21;
	sub.f32 	%f17, %f16, %f23;
	sub.f32 	%f18, %f17, %f24;
	sub.f32 	%f19, %f18, %f14;
	cvta.to.global.u64 	%rd14, %rd5;
	mul.wide.s32 	%rd15, %r1, 4;
	add.s64 	%rd16, %rd14, %rd15;
	st.global.f32 	[%rd16], %f19;
$L__BB0_10:
	ret;

}
	// .globl	_Z18shared_memory_implPKfS0_Pfiii
.visible .entry _Z18shared_memory_implPKfS0_Pfiii(
	.param .u64 .ptr .align 1 _Z18shared_memory_implPKfS0_Pfiii_param_0,
	.param .u64 .ptr .align 1 _Z18shared_memory_implPKfS0_Pfiii_param_1,
	.param .u64 .ptr .align 1 _Z18shared_memory_implPKfS0_Pfiii_param_2,
	.param .u32 _Z18shared_memory_implPKfS0_Pfiii_param_3,
	.param .u32 _Z18shared_memory_implPKfS0_Pfiii_param_4,
	.param .u32 _Z18shared_memory_implPKfS0_Pfiii_param_5
)
{
	.reg .pred 	%p<8>;
	.reg .b32 	%r<44>;
	.reg .b32 	%f<28>;
	.reg .b64 	%rd<12>;

	ld.param.u64 	%rd1, [_Z18shared_memory_implPKfS0_Pfiii_param_0];
	ld.param.u64 	%rd2, [_Z18shared_memory_implPKfS0_Pfiii_param_1];
	ld.param.u64 	%rd3, [_Z18shared_memory_implPKfS0_Pfiii_param_2];
	ld.param.u32 	%r11, [_Z18shared_memory_implPKfS0_Pfiii_param_3];
	ld.param.u32 	%r12, [_Z18shared_memory_implPKfS0_Pfiii_param_4];
	ld.param.u32 	%r13, [_Z18shared_memory_implPKfS0_Pfiii_param_5];
	mov.u32 	%r14, %ctaid.x;
	mov.u32 	%r1, %tid.x;
	mul.lo.s32 	%r2, %r13, %r14;
	add.s32 	%r15, %r2, %r1;
	setp.ge.s32 	%p1, %r1, %r13;
	mul.lo.s32 	%r16, %r12, %r11;
	setp.ge.s32 	%p2, %r15, %r16;
	or.pred  	%p3, %p1, %p2;
	@%p3 bra 	$L__BB1_10;
	cvta.to.global.u64 	%rd4, %rd1;
	cvta.to.global.u64 	%rd5, %rd2;
	mul.wide.s32 	%rd6, %r15, 4;
	add.s64 	%rd7, %rd4, %rd6;
	ld.global.f32 	%f11, [%rd7];
	cvt.rzi.s32.f32 	%r18, %f11;
	shl.b32 	%r19, %r1, 2;
	mov.u32 	%r20, temp;
	add.s32 	%r21, %r20, %r19;
	st.shared.u32 	[%r21], %r18;
	add.s64 	%rd8, %rd5, %rd6;
	ld.global.f32 	%f12, [%rd8];
	cvt.rzi.s32.f32 	%r22, %f12;
	shl.b32 	%r4, %r13, 2;
	add.s32 	%r5, %r21, %r4;
	st.shared.u32 	[%r5], %r22;
	div.s32 	%r6, %r15, %r12;
	mul.lo.s32 	%r23, %r6, %r12;
	sub.s32 	%r7, %r15, %r23;
	setp.eq.s32 	%p4, %r6, 0;
	mov.f32 	%f23, 0f00000000;
	@%p4 bra 	$L__BB1_3;
	add.s32 	%r24, %r6, -1;
	sub.s32 	%r25, %r7, %r2;
	mad.lo.s32 	%r26, %r24, %r12, %r25;
	shl.b32 	%r27, %r26, 2;
	add.s32 	%r29, %r20, %r27;
	ld.shared.u32 	%r30, [%r29];
	cvt.rn.f32.s32 	%f23, %r30;
$L__BB1_3:
	sub.s32 	%r31, %r7, %r2;
	mad.lo.s32 	%r32, %r6, %r12, %r31;
	shl.b32 	%r33, %r32, 2;
	add.s32 	%r8, %r20, %r33;
	ld.shared.u32 	%r9, [%r8];
	add.s32 	%r35, %r11, -1;
	setp.eq.s32 	%p5, %r6, %r35;
	mov.f32 	%f24, 0f00000000;
	@%p5 bra 	$L__BB1_5;
	shl.b32 	%r36, %r12, 2;
	add.s32 	%r37, %r8, %r36;
	ld.shared.u32 	%r38, [%r37];
	cvt.rn.f32.s32 	%f24, %r38;
$L__BB1_5:
	setp.lt.s32 	%p6, %r7, 2;
	add.s32 	%r10, %r8, %r4;
	@%p6 bra 	$L__BB1_7;
	ld.shared.u32 	%r39, [%r10+-8];
	cvt.rn.f32.s32 	%f26, %r39;
	bra.uni 	$L__BB1_8;
$L__BB1_7:
	setp.ne.s32 	%p7, %r7, 1;
	mov.f32 	%f26, 0f00000000;
	mov.f32 	%f27, %f26;
	@%p7 bra 	$L__BB1_9;
$L__BB1_8:
	ld.shared.u32 	%r40, [%r10+-4];
	cvt.rn.f32.s32 	%f27, %r40;
$L__BB1_9:
	ld.shared.u32 	%r41, [%r10];
	cvt.rn.f32.s32 	%f15, %r41;
	cvt.rn.f32.s32 	%f16, %r9;
	add.f32 	%f17, %f23, %f16;
	add.f32 	%f18, %f17, %f24;
	sub.f32 	%f19, %f18, %f26;
	sub.f32 	%f20, %f19, %f27;
	sub.f32 	%f21, %f20, %f15;
	cvt.rzi.s32.f32 	%r42, %f21;
	add.s32 	%r43, %r5, %r4;
	st.shared.u32 	[%r43], %r42;
	cvt.rn.f32.s32 	%f22, %r42;
	cvta.to.global.u64 	%rd9, %rd3;
	add.s64 	%rd11, %rd9, %rd6;
	st.global.f32 	[%rd11], %f22;
$L__BB1_10:
	ret;

}


// ===== COMPILED SASS (sm_100) =====

	.target	sm_100

	.elftype	@"ET_EXEC"


//--------------------- .note.nv.tkinfo           --------------------------
	.section	.note.nv.tkinfo,"",@"SHT_NOTE"
	.sectionflags	@"SHF_NOTE_NV_TKINFO"
	.tkinfo
        /*0018*/ 	.word	0x00000002
        /*0030*/ 	.string	""
        /*0030*/ 	.string	"ptxas"
        /*0030*/ 	.string	"Cuda compilation tools, release 13.0, V13.0.88"
        /*0030*/ 	.string	"Build cuda_13.0.r13.0/compiler.36424714_0"
        /*0030*/ 	.string	"-arch sm_100 -m 64 "



//--------------------- .note.nv.cuinfo           --------------------------
	.section	.note.nv.cuinfo,"",@"SHT_NOTE"
	.sectionflags	@"SHF_NOTE_NV_CUINFO"
        /*0018*/ 	.short	0x0002
        /*001a*/ 	.short	0x0064
        /*001c*/ 	.short	0x0082
	.zero		2


//--------------------- .nv.info                  --------------------------
	.section	.nv.info,"",@"SHT_CUDA_INFO"
	.align	4


	//----- nvinfo : EIATTR_REGCOUNT
	.align		4
        /*0000*/ 	.byte	0x04, 0x2f
        /*0002*/ 	.short	(.L_1 - .L_0)
	.align		4
.L_0:
        /*0004*/ 	.word	index@(_Z10basic_implPKfS0_Pfii)
        /*0008*/ 	.word	0x00000011


	//----- nvinfo : EIATTR_FRAME_SIZE
	.align		4
.L_1:
        /*000c*/ 	.byte	0x04, 0x11
        /*000e*/ 	.short	(.L_3 - .L_2)
	.align		4
.L_2:
        /*0010*/ 	.word	index@(_Z10basic_implPKfS0_Pfii)
        /*0014*/ 	.word	0x00000000


	//----- nvinfo : EIATTR_REGCOUNT
	.align		4
.L_3:
        /*0018*/ 	.byte	0x04, 0x2f
        /*001a*/ 	.short	(.L_5 - .L_4)
	.align		4
.L_4:
        /*001c*/ 	.word	index@(_Z18shared_memory_implPKfS0_Pfiii)
        /*0020*/ 	.word	0x00000013


	//----- nvinfo : EIATTR_FRAME_SIZE
	.align		4
.L_5:
        /*0024*/ 	.byte	0x04, 0x11
        /*0026*/ 	.short	(.L_7 - .L_6)
	.align		4
.L_6:
        /*0028*/ 	.word	index@(_Z18shared_memory_implPKfS0_Pfiii)
        /*002c*/ 	.word	0x00000000


	//----- nvinfo : EIATTR_MIN_STACK_SIZE
	.align		4
.L_7:
        /*0030*/ 	.byte	0x04, 0x12
        /*0032*/ 	.short	(.L_9 - .L_8)
	.align		4
.L_8:
        /*0034*/ 	.word	index@(_Z18shared_memory_implPKfS0_Pfiii)
        /*0038*/ 	.word	0x00000000


	//----- nvinfo : EIATTR_MIN_STACK_SIZE
	.align		4
.L_9:
        /*003c*/ 	.byte	0x04, 0x12
        /*003e*/ 	.short	(.L_11 - .L_10)
	.align		4
.L_10:
        /*0040*/ 	.word	index@(_Z10basic_implPKfS0_Pfii)
        /*0044*/ 	.word	0x00000000
.L_11:


//--------------------- .nv.compat                --------------------------
	.section	.nv.compat,"",@"SHT_CUDA_COMPAT_INFO"
	.align	4
        /*0000*/ 	.byte	0x02, 0x09, 0x00, 0x00, 0x02, 0x02, 0x01, 0x00, 0x02, 0x05, 0x05, 0x00, 0x03, 0x07, 0x01, 0x01
        /*0010*/ 	.byte	0x02, 0x03, 0x00, 0x00, 0x02, 0x06, 0x01, 0x00, 0x04, 0x0b, 0x08, 0x00, 0x09, 0x00, 0x00, 0x00
        /*0020*/ 	.byte	0x00, 0x00, 0x00, 0x00


//--------------------- .nv.info._Z18shared_memory_implPKfS0_Pfiii --------------------------
	.section	.nv.info._Z18shared_memory_implPKfS0_Pfiii,"",@"SHT_CUDA_INFO"
	.sectionflags	@""
	.align	4


	//----- nvinfo : EIATTR_CUDA_API_VERSION
	.align		4
        /*0000*/ 	.byte	0x04, 0x37
        /*0002*/ 	.short	(.L_13 - .L_12)
.L_12:
        /*0004*/ 	.word	0x00000082


	//----- nvinfo : EIATTR_KPARAM_INFO
	.align		4
.L_13:
        /*0008*/ 	.byte	0x04, 0x17
        /*000a*/ 	.short	(.L_15 - .L_14)
.L_14:
        /*000c*/ 	.word	0x00000000
        /*0010*/ 	.short	0x0005
        /*0012*/ 	.short	0x0020
        /*0014*/ 	.byte	0x00, 0xf0, 0x11, 0x00


	//----- nvinfo : EIATTR_KPARAM_INFO
	.align		4
.L_15:
        /*0018*/ 	.byte	0x04, 0x17
        /*001a*/ 	.short	(.L_17 - .L_16)
.L_16:
        /*001c*/ 	.word	0x00000000
        /*0020*/ 	.short	0x0004
        /*0022*/ 	.short	0x001c
        /*0024*/ 	.byte	0x00, 0xf0, 0x11, 0x00


	//----- nvinfo : EIATTR_KPARAM_INFO
	.align		4
.L_17:
        /*0028*/ 	.byte	0x04, 0x17
        /*002a*/ 	.short	(.L_19 - .L_18)
.L_18:
        /*002c*/ 	.word	0x00000000
        /*0030*/ 	.short	0x0003
        /*0032*/ 	.short	0x0018
        /*0034*/ 	.byte	0x00, 0xf0, 0x11, 0x00


	//----- nvinfo : EIATTR_KPARAM_INFO
	.align		4
.L_19:
        /*0038*/ 	.byte	0x04, 0x17
        /*003a*/ 	.short	(.L_21 - .L_20)
.L_20:
        /*003c*/ 	.word	0x00000000
        /*0040*/ 	.short	0x0002
        /*0042*/ 	.short	0x0010
        /*0044*/ 	.byte	0x00, 0xf5, 0x21, 0x00


	//----- nvinfo : EIATTR_KPARAM_INFO
	.align		4
.L_21:
        /*0048*/ 	.byte	0x04, 0x17
        /*004a*/ 	.short	(.L_23 - .L_22)
.L_22:
        /*004c*/ 	.word	0x00000000
        /*0050*/ 	.short	0x0001
        /*0052*/ 	.short	0x0008
        /*0054*/ 	.byte	0x00, 0xf5, 0x21, 0x00


	//----- nvinfo : EIATTR_KPARAM_INFO
	.align		4
.L_23:
        /*0058*/ 	.byte	0x04, 0x17
        /*005a*/ 	.short	(.L_25 - .L_24)
.L_24:
        /*005c*/ 	.word	0x00000000
        /*0060*/ 	.short	0x0000
        /*0062*/ 	.short	0x0000
        /*0064*/ 	.byte	0x00, 0xf5, 0x21, 0x00


	//----- nvinfo : EIATTR_SPARSE_MMA_MASK
	.align		4
.L_25:
        /*0068*/ 	.byte	0x03, 0x50
        /*006a*/ 	.short	0x0000


	//----- nvinfo : EIATTR_MAXREG_COUNT
	.align		4
        /*006c*/ 	.byte	0x03, 0x1b
        /*006e*/ 	.short	0x00ff


	//----- nvinfo : EIATTR_MERCURY_ISA_VERSION
	.align		4
        /*0070*/ 	.byte	0x03, 0x5f
        /*0072*/ 	.short	0x0101


	//----- nvinfo : EIATTR_VRC_CTA_INIT_COUNT
	.align		4
        /*0074*/ 	.byte	0x02, 0x4a
	.zero		1
	.zero		1


	//----- nvinfo : EIATTR_EXIT_INSTR_OFFSETS
	.align		4
        /*0078*/ 	.byte	0x04, 0x1c
        /*007a*/ 	.short	(.L_27 - .L_26)


	//   ....[0]....
.L_26:
        /*007c*/ 	.word	0x00000090


	//   ....[1]....
        /*0080*/ 	.word	0x00000650


	//----- nvinfo : EIATTR_CRS_STACK_SIZE
	.align		4
.L_27:
        /*0084*/ 	.byte	0x04, 0x1e
        /*0086*/ 	.short	(.L_29 - .L_28)
.L_28:
        /*0088*/ 	.word	0x00000000


	//----- nvinfo : EIATTR_CBANK_PARAM_SIZE
	.align		4
.L_29:
        /*008c*/ 	.byte	0x03, 0x19
        /*008e*/ 	.short	0x0024


	//----- nvinfo : EIATTR_PARAM_CBANK
	.align		4
        /*0090*/ 	.byte	0x04, 0x0a
        /*0092*/ 	.short	(.L_31 - .L_30)
	.align		4
.L_30:
        /*0094*/ 	.word	index@(.nv.constant0._Z18shared_memory_implPKfS0_Pfiii)
        /*0098*/ 	.short	0x0380
        /*009a*/ 	.short	0x0024


	//----- nvinfo : EIATTR_SW_WAR
	.align		4
.L_31:
        /*009c*/ 	.byte	0x04, 0x36
        /*009e*/ 	.short	(.L_33 - .L_32)
.L_32:
        /*00a0*/ 	.word	0x00000008
.L_33:


//--------------------- .nv.info._Z10basic_implPKfS0_Pfii --------------------------
	.section	.nv.info._Z10basic_implPKfS0_Pfii,"",@"SHT_CUDA_INFO"
	.sectionflags	@""
	.align	4


	//----- nvinfo : EIATTR_CUDA_API_VERSION
	.align		4
        /*0000*/ 	.byte	0x04, 0x37
        /*0002*/ 	.short	(.L_35 - .L_34)
.L_34:
        /*0004*/ 	.word	0x00000082


	//----- nvinfo : EIATTR_KPARAM_INFO
	.align		4
.L_35:
        /*0008*/ 	.byte	0x04, 0x17
        /*000a*/ 	.short	(.L_37 - .L_36)
.L_36:
        /*000c*/ 	.word	0x00000000
        /*0010*/ 	.short	0x0004
        /*0012*/ 	.short	0x001c
        /*0014*/ 	.byte	0x00, 0xf0, 0x11, 0x00


	//----- nvinfo : EIATTR_KPARAM_INFO
	.align		4
.L_37:
        /*0018*/ 	.byte	0x04, 0x17
        /*001a*/ 	.short	(.L_39 - .L_38)
.L_38:
        /*001c*/ 	.word	0x00000000
        /*0020*/ 	.short	0x0003
        /*0022*/ 	.short	0x0018
        /*0024*/ 	.byte	0x00, 0xf0, 0x11, 0x00


	//----- nvinfo : EIATTR_KPARAM_INFO
	.align		4
.L_39:
        /*0028*/ 	.byte	0x04, 0x17
        /*002a*/ 	.short	(.L_41 - .L_40)
.L_40:
        /*002c*/ 	.word	0x00000000
        /*0030*/ 	.short	0x0002
        /*0032*/ 	.short	0x0010
        /*0034*/ 	.byte	0x00, 0xf5, 0x21, 0x00


	//----- nvinfo : EIATTR_KPARAM_INFO
	.align		4
.L_41:
        /*0038*/ 	.byte	0x04, 0x17
        /*003a*/ 	.short	(.L_43 - .L_42)
.L_42:
        /*003c*/ 	.word	0x00000000
        /*0040*/ 	.short	0x0001
        /*0042*/ 	.short	0x0008
        /*0044*/ 	.byte	0x00, 0xf5, 0x21, 0x00


	//----- nvinfo : EIATTR_KPARAM_INFO
	.align		4
.L_43:
        /*0048*/ 	.byte	0x04, 0x17
        /*004a*/ 	.short	(.L_45 - .L_44)
.L_44:
        /*004c*/ 	.word	0x00000000
        /*0050*/ 	.short	0x0000
        /*0052*/ 	.short	0x0000
        /*0054*/ 	.byte	0x00, 0xf5, 0x21, 0x00


	//----- nvinfo : EIATTR_SPARSE_MMA_MASK
	.align		4
.L_45:
        /*0058*/ 	.byte	0x03, 0x50
        /*005a*/ 	.short	0x0000


	//----- nvinfo : EIATTR_MAXREG_COUNT
	.align		4
        /*005c*/ 	.byte	0x03, 0x1b
        /*005e*/ 	.short	0x00ff


	//----- nvinfo : EIATTR_MERCURY_ISA_VERSION
	.align		4
        /*0060*/ 	.byte	0x03, 0x5f
        /*0062*/ 	.short	0x0101


	//----- nvinfo : EIATTR_VRC_CTA_INIT_COUNT
	.align		4
        /*0064*/ 	.byte	0x02, 0x4a
	.zero		1
	.zero		1


	//----- nvinfo : EIATTR_EXIT_INSTR_OFFSETS
	.align		4
        /*0068*/ 	.byte	0x04, 0x1c
        /*006a*/ 	.short	(.L_47 - .L_46)


	//   ....[0]....
.L_46:
        /*006c*/ 	.word	0x00000080


	//   ....[1]....
        /*0070*/ 	.word	0x000004b0


	//----- nvinfo : EIATTR_CRS_STACK_SIZE
	.align		4
.L_47:
        /*0074*/ 	.byte	0x04, 0x1e
        /*0076*/ 	.short	(.L_49 - .L_48)
.L_48:
        /*0078*/ 	.word	0x00000000


	//----- nvinfo : EIATTR_CBANK_PARAM_SIZE
	.align		4
.L_49:
        /*007c*/ 	.byte	0x03, 0x19
        /*007e*/ 	.short	0x0020


	//----- nvinfo : EIATTR_PARAM_CBANK
	.align		4
        /*0080*/ 	.byte	0x04, 0x0a
        /*0082*/ 	.short	(.L_51 - .L_50)
	.align		4
.L_50:
        /*0084*/ 	.word	index@(.nv.constant0._Z10basic_implPKfS0_Pfii)
        /*0088*/ 	.short	0x0380
        /*008a*/ 	.short	0x0020


	//----- nvinfo : EIATTR_SW_WAR
	.align		4
.L_51:
        /*008c*/ 	.byte	0x04, 0x36
        /*008e*/ 	.short	(.L_53 - .L_52)
.L_52:
        /*0090*/ 	.word	0x00000008
.L_53:


//--------------------- .nv.callgraph             --------------------------
	.section	.nv.callgraph,"",@"SHT_CUDA_CALLGRAPH"
	.align	4
	.sectionentsize	8
	.align		4
        /*0000*/ 	.word	0x00000000
	.align		4
        /*0004*/ 	.word	0xffffffff
	.align		4
        /*0008*/ 	.word	0x00000000
	.align		4
        /*000c*/ 	.word	0xfffffffe
	.align		4
        /*0010*/ 	.word	0x00000000
	.align		4
        /*0014*/ 	.word	0xfffffffd
	.align		4
        /*0018*/ 	.word	0x00000000
	.align		4
        /*001c*/ 	.word	0xfffffffc


//--------------------- .text._Z18shared_memory_implPKfS0_Pfiii --------------------------
	.section	.text._Z18shared_memory_implPKfS0_Pfiii,"ax",@progbits
	.align	128
        .global         _Z18shared_memory_implPKfS0_Pfiii
        .type           _Z18shared_memory_implPKfS0_Pfiii,@function
        .size           _Z18shared_memory_implPKfS0_Pfiii,(.L_x_10 - _Z18shared_memory_implPKfS0_Pfiii)
        .other          _Z18shared_memory_implPKfS0_Pfiii,@"STO_CUDA_ENTRY STV_DEFAULT"
_Z18shared_memory_implPKfS0_Pfiii:
.text._Z18shared_memory_implPKfS0_Pfiii:
[----:B------:R-:W-:Y:S01]  /*0000*/  LDC R1, c[0x0][0x37c] ;  /* 0x0000df00ff017b82 */ /* 0x000fe20000000800 */
[----:B------:R-:W0:Y:S07]  /*0010*/  S2R R5, SR_TID.X ;  /* 0x0000000000057919 */ /* 0x000e2e0000002100 */
[----:B------:R-:W0:Y:S08]  /*0020*/  S2UR UR4, SR_CTAID.X ;  /* 0x00000000000479c3 */ /* 0x000e300000002500 */
[----:B------:R-:W0:Y:S08]  /*0030*/  LDC R0, c[0x0][0x3a0] ;  /* 0x0000e800ff007b82 */ /* 0x000e300000000800 */
[----:B------:R-:W1:Y:S01]  /*0040*/  LDC.64 R2, c[0x0][0x398] ;  /* 0x0000e600ff027b82 */ /* 0x000e620000000a00 */
[----:B0-----:R-:W-:-:S02]  /*0050*/  IMAD R4, R0, UR4, R5 ;  /* 0x0000000400047c24 */ /* 0x001fc4000f8e0205 */
[----:B-1----:R-:W-:-:S05]  /*0060*/  IMAD R7, R3, R2, RZ ;  /* 0x0000000203077224 */ /* 0x002fca00078e02ff */
[----:B------:R-:W-:-:S04]  /*0070*/  ISETP.GE.AND P0, PT, R4, R7, PT ;  /* 0x000000070400720c */ /* 0x000fc80003f06270 */
[----:B------:R-:W-:-:S13]  /*0080*/  ISETP.GE.OR P0, PT, R5, R0, P0 ;  /* 0x000000000500720c */ /* 0x000fda0000706670 */
[----:B------:R-:W-:Y:S05]  /*0090*/  @P0 EXIT ;  /* 0x000000000000094d */ /* 0x000fea0003800000 */
[----:B------:R-:W0:Y:S01]  /*00a0*/  LDC.64 R8, c[0x0][0x380] ;  /* 0x0000e000ff087b82 */ /* 0x000e220000000a00 */
[----:B------:R-:W1:Y:S07]  /*00b0*/  LDCU.64 UR8, c[0x0][0x358] ;  /* 0x00006b00ff0877ac */ /* 0x000e6e0008000a00 */
[----:B------:R-:W2:Y:S01]  /*00c0*/  LDC.64 R10, c[0x0][0x388] ;  /* 0x0000e200ff0a7b82 */ /* 0x000ea20000000a00 */
[----:B0-----:R-:W-:-:S05]  /*00d0*/  IMAD.WIDE R8, R4, 0x4, R8 ;  /* 0x0000000404087825 */ /* 0x001fca00078e0208 */
[----:B-1----:R0:W3:Y:S01]  /*00e0*/  LDG.E R6, desc[UR8][R8.64] ;  /* 0x0000000808067981 */ /* 0x0020e2000c1e1900 */
[----:B--2---:R-:W-:-:S05]  /*00f0*/  IMAD.WIDE R10, R4, 0x4, R10 ;  /* 0x00000004040a7825 */ /* 0x004fca00078e020a */
[----:B------:R1:W2:Y:S01]  /*0100*/  LDG.E R7, desc[UR8][R10.64] ;  /* 0x000000080a077981 */ /* 0x0002a2000c1e1900 */
[----:B------:R-:W-:Y:S01]  /*0110*/  IABS R15, R3 ;  /* 0x00000003000f7213 */ /* 0x000fe20000000000 */
[----:B------:R-:W4:Y:S01]  /*0120*/  S2UR UR5, SR_CgaCtaId ;  /* 0x00000000000579c3 */ /* 0x000f220000008800 */
[----:B0-----:R-:W-:Y:S01]  /*0130*/  IABS R8, R4 ;  /* 0x0000000400087213 */ /* 0x001fe20000000000 */
[----:B------:R-:W-:Y:S01]  /*0140*/  UIADD3 UR6, UPT, UPT, -UR4, URZ, URZ ;  /* 0x000000ff04067290 */ /* 0x000fe2000fffe1ff */
[----:B------:R-:W0:Y:S01]  /*0150*/  I2F.RP R14, R15 ;  /* 0x0000000f000e7306 */ /* 0x000e220000209400 */
[----:B------:R-:W-:Y:S01]  /*0160*/  VIADD R2, R2, 0xffffffff ;  /* 0xffffffff02027836 */ /* 0x000fe20000000000 */
[----:B------:R-:W-:Y:S01]  /*0170*/  UMOV UR4, 0x400 ;  /* 0x0000040000047882 */ /* 0x000fe20000000000 */
[----:B------:R-:W-:Y:S04]  /*0180*/  BSSY.RECONVERGENT B0, `(.L_x_0) ;  /* 0x000003c000007945 */ /* 0x000fe80003800200 */
[----:B------:R-:W-:Y:S01]  /*0190*/  BSSY.RELIABLE B1, `(.L_x_1) ;  /* 0x0000038000017945 */ /* 0x000fe20003800100 */
[----:B0-----:R-:W0:Y:S01]  /*01a0*/  MUFU.RCP R14, R14 ;  /* 0x0000000e000e7308 */ /* 0x001e220000001000 */
[----:B----4-:R-:W-:Y:S01]  /*01b0*/  ULEA UR4, UR5, UR4, 0x18 ;  /* 0x0000000405047291 */ /* 0x010fe2000f8ec0ff */
[----:B0-----:R-:W-:-:S06]  /*01c0*/  VIADD R12, R14, 0xffffffe ;  /* 0x0ffffffe0e0c7836 */ /* 0x001fcc0000000000 */
[----:B------:R0:W4:Y:S02]  /*01d0*/  F2I.FTZ.U32.TRUNC.NTZ R13, R12 ;  /* 0x0000000c000d7305 */ /* 0x000124000021f000 */
[----:B0-----:R-:W-:Y:S02]  /*01e0*/  HFMA2 R12, -RZ, RZ, 0, 0 ;  /* 0x00000000ff0c7431 */ /* 0x001fe400000001ff */
[----:B----4-:R-:W-:-:S04]  /*01f0*/  IMAD.MOV R16, RZ, RZ, -R13 ;  /* 0x000000ffff107224 */ /* 0x010fc800078e0a0d */
[----:B------:R-:W-:-:S04]  /*0200*/  IMAD R9, R16, R15, RZ ;  /* 0x0000000f10097224 */ /* 0x000fc800078e02ff */
[----:B------:R-:W-:-:S06]  /*0210*/  IMAD.HI.U32 R13, R13, R9, R12 ;  /* 0x000000090d0d7227 */ /* 0x000fcc00078e000c */
[----:B------:R-:W-:-:S04]  /*0220*/  IMAD.HI.U32 R13, R13, R8, RZ ;  /* 0x000000080d0d7227 */ /* 0x000fc800078e00ff */
[----:B------:R-:W-:-:S04]  /*0230*/  IMAD.MOV R9, RZ, RZ, -R13 ;  /* 0x000000ffff097224 */ /* 0x000fc800078e0a0d */
[----:B------:R-:W-:Y:S01]  /*0240*/  IMAD R8, R15, R9, R8 ;  /* 0x000000090f087224 */ /* 0x000fe200078e0208 */
[----:B------:R-:W-:-:S04]  /*0250*/  LEA R9, R5, UR4, 0x2 ;  /* 0x0000000405097c11 */ /* 0x000fc8000f8e10ff */
[----:B------:R-:W-:Y:S01]  /*0260*/  ISETP.GT.U32.AND P2, PT, R15, R8, PT ;  /* 0x000000080f00720c */ /* 0x000fe20003f44070 */
[----:B------:R-:W-:-:S12]  /*0270*/  IMAD R5, R0, 0x4, R9 ;  /* 0x0000000400057824 */ /* 0x000fd800078e0209 */
[----:B------:R-:W-:Y:S01]  /*0280*/  @!P2 IMAD.IADD R8, R8, 0x1, -R15 ;  /* 0x000000010808a824 */ /* 0x000fe200078e0a0f */
[----:B------:R-:W-:Y:S02]  /*0290*/  @!P2 IADD3 R13, PT, PT, R13, 0x1, RZ ;  /* 0x000000010d0da810 */ /* 0x000fe40007ffe0ff */
[----:B------:R-:W-:Y:S02]  /*02a0*/  ISETP.NE.AND P2, PT, R3, RZ, PT ;  /* 0x000000ff0300720c */ /* 0x000fe40003f45270 */
[----:B------:R-:W-:Y:S02]  /*02b0*/  ISETP.GE.U32.AND P0, PT, R8, R15, PT ;  /* 0x0000000f0800720c */ /* 0x000fe40003f06070 */
[----:B------:R-:W-:-:S04]  /*02c0*/  LOP3.LUT R8, R4, R3, RZ, 0x3c, !PT ;  /* 0x0000000304087212 */ /* 0x000fc800078e3cff */
[----:B------:R-:W-:-:S07]  /*02d0*/  ISETP.GE.AND P1, PT, R8, RZ, PT ;  /* 0x000000ff0800720c */ /* 0x000fce0003f26270 */
[----:B------:R-:W-:-:S06]  /*02e0*/  @P0 VIADD R13, R13, 0x1 ;  /* 0x000000010d0d0836 */ /* 0x000fcc0000000000 */
[----:B------:R-:W-:Y:S01]  /*02f0*/  @!P1 IMAD.MOV R13, RZ, RZ, -R13 ;  /* 0x000000ffff0d9224 */ /* 0x000fe200078e0a0d */
[----:B------:R-:W-:-:S04]  /*0300*/  @!P2 LOP3.LUT R13, RZ, R3, RZ, 0x33, !PT ;  /* 0x00000003ff0da212 */ /* 0x000fc800078e33ff */
[C---:B------:R-:W-:Y:S02]  /*0310*/  ISETP.NE.AND P0, PT, R13.reuse, RZ, PT ;  /* 0x000000ff0d00720c */ /* 0x040fe40003f05270 */
[C---:B------:R-:W-:Y:S02]  /*0320*/  IADD3 R8, PT, PT, -R13.reuse, RZ, RZ ;  /* 0x000000ff0d087210 */ /* 0x040fe40007ffe1ff */
[----:B------:R-:W-:-:S03]  /*0330*/  ISETP.NE.AND P1, PT, R13, R2, PT ;  /* 0x000000020d00720c */ /* 0x000fc60003f25270 */
[----:B------:R-:W-:-:S04]  /*0340*/  IMAD R15, R3, R8, R4 ;  /* 0x00000008030f7224 */ /* 0x000fc800078e0204 */
[----:B-1----:R-:W-:Y:S01]  /*0350*/  IMAD R10, R0, UR6, R15 ;  /* 0x00000006000a7c24 */ /* 0x002fe2000f8e020f */
[----:B------:R-:W-:Y:S02]  /*0360*/  ISETP.GE.AND P2, PT, R15, 0x2, PT ;  /* 0x000000020f00780c */ /* 0x000fe40003f46270 */
[C---:B------:R-:W-:Y:S01]  /*0370*/  @P0 IADD3 R8, PT, PT, R13.reuse, -0x1, RZ ;  /* 0xffffffff0d080810 */ /* 0x040fe20007ffe0ff */
[----:B------:R-:W-:-:S04]  /*0380*/  IMAD R11, R13, R3, R10 ;  /* 0x000000030d0b7224 */ /* 0x000fc800078e020a */
[----:B------:R-:W-:Y:S01]  /*0390*/  @P0 IMAD R8, R8, R3, R10 ;  /* 0x0000000308080224 */ /* 0x000fe200078e020a */
[----:B------:R-:W-:-:S04]  /*03a0*/  LEA R12, R11, UR4, 0x2 ;  /* 0x000000040b0c7c11 */ /* 0x000fc8000f8e10ff */
[----:B------:R-:W-:Y:S01]  /*03b0*/  @P0 LEA R8, R8, UR4, 0x2 ;  /* 0x0000000408080c11 */ /* 0x000fe2000f8e10ff */
[----:B------:R-:W-:Y:S01]  /*03c0*/  IMAD R13, R0, 0x4, R12 ;  /* 0x00000004000d7824 */ /* 0x000fe200078e020c */
[----:B------:R-:W-:Y:S02]  /*03d0*/  @P1 LEA R10, R3, R12, 0x2 ;  /* 0x0000000c030a1211 */ /* 0x000fe400078e10ff */
[----:B------:R-:W-:Y:S01]  /*03e0*/  MOV R3, RZ ;  /* 0x000000ff00037202 */ /* 0x000fe20000000f00 */
[----:B---3--:R-:W0:Y:S08]  /*03f0*/  F2I.TRUNC.NTZ R6, R6 ;  /* 0x0000000600067305 */ /* 0x008e30000020f100 */
[----:B--2---:R1:W2:Y:S01]  /*0400*/  F2I.TRUNC.NTZ R2, R7 ;  /* 0x0000000700027305 */ /* 0x0042a2000020f100 */
[----:B0-----:R-:W-:Y:S01]  /*0410*/  STS [R9], R6 ;  /* 0x0000000609007388 */ /* 0x001fe20000000800 */
[----:B-1----:R-:W-:-:S03]  /*0420*/  IMAD.MOV.U32 R7, RZ, RZ, RZ ;  /* 0x000000ffff077224 */ /* 0x002fc600078e00ff */
[----:B--2---:R-:W-:Y:S04]  /*0430*/  STS [R5], R2 ;  /* 0x0000000205007388 */ /* 0x004fe80000000800 */
[----:B------:R-:W0:Y:S04]  /*0440*/  @P0 LDS R8, [R8] ;  /* 0x0000000008080984 */ /* 0x000e280000000800 */
[----:B------:R-:W1:Y:S04]  /*0450*/  @P1 LDS R10, [R10] ;  /* 0x000000000a0a1984 */ /* 0x000e680000000800 */
[----:B------:R-:W2:Y:S04]  /*0460*/  @P2 LDS R11, [R13+-0x8] ;  /* 0xfffff8000d0b2984 */ /* 0x000ea80000000800 */
[----:B------:R-:W3:Y:S01]  /*0470*/  LDS R12, [R12] ;  /* 0x000000000c0c7984 */ /* 0x000ee20000000800 */
[----:B0-----:R-:W-:-:S02]  /*0480*/  @P0 I2FP.F32.S32 R3, R8 ;  /* 0x0000000800030245 */ /* 0x001fc40000201400 */
[----:B-1----:R-:W-:Y:S02]  /*0490*/  @P1 I2FP.F32.S32 R7, R10 ;  /* 0x0000000a00071245 */ /* 0x002fe40000201400 */
[----:B--2---:R-:W-:Y:S01]  /*04a0*/  @P2 I2FP.F32.S32 R11, R11 ;  /* 0x0000000b000b2245 */ /* 0x004fe20000201400 */
[----:B------:R-:W-:Y:S06]  /*04b0*/  @P2 BRA `(.L_x_2) ;  /* 0x0000000000142947 */ /* 0x000fec0003800000 */
[----:B------:R-:W-:Y:S01]  /*04c0*/  ISETP.NE.AND P0, PT, R15, 0x1, PT ;  /* 0x000000010f00780c */ /* 0x000fe20003f05270 */
[----:B------:R-:W-:Y:S01]  /*04d0*/  IMAD.MOV.U32 R6, RZ, RZ, RZ ;  /* 0x000000ffff067224 */ /* 0x000fe200078e00ff */
[----:B------:R-:W-:-:S11]  /*04e0*/  MOV R11, RZ ;  /* 0x000000ff000b7202 */ /* 0x000fd60000000f00 */
[----:B------:R-:W-:Y:S05]  /*04f0*/  @P0 BREAK.RELIABLE B1 ;  /* 0x0000000000010942 */ /* 0x000fea0003800100 */
[----:B------:R-:W-:Y:S05]  /*0500*/  @P0 BRA `(.L_x_3) ;  /* 0x00000000000c0947 */ /* 0x000fea0003800000 */
.L_x_2:
[----:B------:R-:W-:Y:S05]  /*0510*/  BSYNC.RELIABLE B1 ;  /* 0x0000000000017941 */ /* 0x000fea0003800100 */
.L_x_1:
[----:B------:R-:W0:Y:S02]  /*0520*/  LDS R6, [R13+-0x4] ;  /* 0xfffffc000d067984 */ /* 0x000e240000000800 */
[----:B0-----:R-:W-:-:S07]  /*0530*/  I2FP.F32.S32 R6, R6 ;  /* 0x0000000600067245 */ /* 0x001fce0000201400 */
.L_x_3:
[----:B------:R-:W-:Y:S05]  /*0540*/  BSYNC.RECONVERGENT B0 ;  /* 0x0000000000007941 */ /* 0x000fea0003800200 */
.L_x_0:
[----:B------:R-:W-:Y:S05]  /*0550*/  WARPSYNC.ALL ;  /* 0x0000000000007948 */ /* 0x000fea0003800000 */
[----:B------:R-:W0:Y:S01]  /*0560*/  LDS R8, [R13] ;  /* 0x000000000d087984 */ /* 0x000e220000000800 */
[----:B---3--:R-:W-:-:S05]  /*0570*/  I2FP.F32.S32 R2, R12 ;  /* 0x0000000c00027245 */ /* 0x008fca0000201400 */
[----:B------:R-:W-:-:S04]  /*0580*/  FADD R2, R2, R3 ;  /* 0x0000000302027221 */ /* 0x000fc80000000000 */
[----:B------:R-:W-:Y:S01]  /*0590*/  FADD R2, R2, R7 ;  /* 0x0000000702027221 */ /* 0x000fe20000000000 */
[----:B------:R-:W-:-:S03]  /*05a0*/  LEA R7, R0, R5, 0x2 ;  /* 0x0000000500077211 */ /* 0x000fc600078e10ff */
[----:B------:R-:W-:Y:S02]  /*05b0*/  FADD R11, R2, -R11 ;  /* 0x8000000b020b7221 */ /* 0x000fe40000000000 */
[----:B------:R-:W1:Y:S02]  /*05c0*/  LDC.64 R2, c[0x0][0x390] ;  /* 0x0000e400ff027b82 */ /* 0x000e640000000a00 */
[----:B------:R-:W-:Y:S01]  /*05d0*/  FADD R11, R11, -R6 ;  /* 0x800000060b0b7221 */ /* 0x000fe20000000000 */
[----:B0-----:R-:W-:Y:S01]  /*05e0*/  I2FP.F32.S32 R8, R8 ;  /* 0x0000000800087245 */ /* 0x001fe20000201400 */
[----:B-1----:R-:W-:-:S04]  /*05f0*/  IMAD.WIDE R4, R4, 0x4, R2 ;  /* 0x0000000404047825 */ /* 0x002fc800078e0202 */
[----:B------:R-:W-:-:S06]  /*0600*/  FADD R8, -R8, R11 ;  /* 0x0000000b08087221 */ /* 0x000fcc0000000100 */
[----:B------:R-:W0:Y:S02]  /*0610*/  F2I.TRUNC.NTZ R8, R8 ;  /* 0x0000000800087305 */ /* 0x000e24000020f100 */
[----:B0-----:R-:W-:Y:S01]  /*0620*/  I2FP.F32.S32 R3, R8 ;  /* 0x0000000800037245 */ /* 0x001fe20000201400 */
[----:B------:R-:W-:Y:S04]  /*0630*/  STS [R7], R8 ;  /* 0x0000000807007388 */ /* 0x000fe80000000800 */
[----:B------:R-:W-:Y:S01]  /*0640*/  STG.E desc[UR8][R4.64], R3 ;  /* 0x0000000304007986 */ /* 0x000fe2000c101908 */
[----:B------:R-:W-:Y:S05]  /*0650*/  EXIT ;  /* 0x000000000000794d */ /* 0x000fea0003800000 */
.L_x_4:
[----:B------:R-:W-:-:S00]  /*0660*/  BRA `(.L_x_4) ;  /* 0xfffffffc00fc7947 */ /* 0x000fc0000383ffff */
[----:B------:R-:W-:-:S00]  /*0670*/  NOP ;  /* 0x0000000000007918 */ /* 0x000fc00000000000 */
        /* <DEDUP_REMOVED lines=8> */
.L_x_10:


//--------------------- .text._Z10basic_implPKfS0_Pfii --------------------------
	.section	.text._Z10basic_implPKfS0_Pfii,"ax",@progbits
	.align	128
        .global         _Z10basic_implPKfS0_Pfii
        .type           _Z10basic_implPKfS0_Pfii,@function
        .size           _Z10basic_implPKfS0_Pfii,(.L_x_11 - _Z10basic_implPKfS0_Pfii)
        .other          _Z10basic_implPKfS0_Pfii,@"STO_CUDA_ENTRY STV_DEFAULT"
_Z10basic_implPKfS0_Pfii:
.text._Z10basic_implPKfS0_Pfii:
[----:B------:R-:W-:Y:S01]  /*0000*/  LDC R1, c[0x0][0x37c] ;  /* 0x0000df00ff017b82 */ /* 0x000fe20000000800 */
[----:B------:R-:W0:Y:S07]  /*0010*/  S2R R0, SR_TID.X ;  /* 0x0000000000007919 */ /* 0x000e2e0000002100 */
[----:B------:R-:W0:Y:S08]  /*0020*/  S2UR UR4, SR_CTAID.X ;  /* 0x00000000000479c3 */ /* 0x000e300000002500 */
[----:B------:R-:W0:Y:S08]  /*0030*/  LDC R5, c[0x0][0x360] ;  /* 0x0000d800ff057b82 */ /* 0x000e300000000800 */
[----:B------:R-:W1:Y:S01]  /*0040*/  LDC.64 R2, c[0x0][0x398] ;  /* 0x0000e600ff027b82 */ /* 0x000e620000000a00 */
[----:B0-----:R-:W-:-:S02]  /*0050*/  IMAD R0, R5, UR4, R0 ;  /* 0x0000000405007c24 */ /* 0x001fc4000f8e0200 */
[----:B-1----:R-:W-:-:S05]  /*0060*/  IMAD R5, R3, R2, RZ ;  /* 0x0000000203057224 */ /* 0x002fca00078e02ff */
[----:B------:R-:W-:-:S13]  /*0070*/  ISETP.GE.AND P0, PT, R0, R5, PT ;  /* 0x000000050000720c */ /* 0x000fda0003f06270 */
[----:B------:R-:W-:Y:S05]  /*0080*/  @P0 EXIT ;  /* 0x000000000000094d */ /* 0x000fea0003800000 */
[----:B------:R-:W-:Y:S01]  /*0090*/  IABS R7, R3 ;  /* 0x0000000300077213 */ /* 0x000fe20000000000 */
[----:B------:R-:W0:Y:S01]  /*00a0*/  LDCU.64 UR4, c[0x0][0x358] ;  /* 0x00006b00ff0477ac */ /* 0x000e220008000a00 */
[----:B------:R-:W-:Y:S02]  /*00b0*/  IADD3 R2, PT, PT, R2, -0x1, RZ ;  /* 0xffffffff02027810 */ /* 0x000fe40007ffe0ff */
[----:B------:R-:W1:Y:S08]  /*00c0*/  I2F.RP R6, R7 ;  /* 0x0000000700067306 */ /* 0x000e700000209400 */
[----:B-1----:R-:W1:Y:S02]  /*00d0*/  MUFU.RCP R6, R6 ;  /* 0x0000000600067308 */ /* 0x002e640000001000 */
[----:B-1----:R-:W-:-:S06]  /*00e0*/  IADD3 R4, PT, PT, R6, 0xffffffe, RZ ;  /* 0x0ffffffe06047810 */ /* 0x002fcc0007ffe0ff */
[----:B------:R1:W2:Y:S02]  /*00f0*/  F2I.FTZ.U32.TRUNC.NTZ R5, R4 ;  /* 0x0000000400057305 */ /* 0x0002a4000021f000 */
[----:B-1----:R-:W-:Y:S01]  /*0100*/  IMAD.MOV.U32 R4, RZ, RZ, RZ ;  /* 0x000000ffff047224 */ /* 0x002fe200078e00ff */
[----:B--2---:R-:W-:-:S05]  /*0110*/  IADD3 R8, PT, PT, RZ, -R5, RZ ;  /* 0x80000005ff087210 */ /* 0x004fca0007ffe0ff */
[----:B------:R-:W-:Y:S01]  /*0120*/  IMAD R9, R8, R7, RZ ;  /* 0x0000000708097224 */ /* 0x000fe200078e02ff */
[----:B------:R-:W-:-:S03]  /*0130*/  IABS R8, R0 ;  /* 0x0000000000087213 */ /* 0x000fc60000000000 */
[----:B------:R-:W-:Y:S01]  /*0140*/  IMAD.HI.U32 R5, R5, R9, R4 ;  /* 0x0000000905057227 */ /* 0x000fe200078e0004 */
[----:B------:R-:W-:-:S04]  /*0150*/  LOP3.LUT R4, R0, R3, RZ, 0x3c, !PT ;  /* 0x0000000300047212 */ /* 0x000fc800078e3cff */
[----:B------:R-:W-:Y:S01]  /*0160*/  ISETP.GE.AND P1, PT, R4, RZ, PT ;  /* 0x000000ff0400720c */ /* 0x000fe20003f26270 */
[----:B------:R-:W-:-:S05]  /*0170*/  IMAD.HI.U32 R5, R5, R8, RZ ;  /* 0x0000000805057227 */ /* 0x000fca00078e00ff */
[----:B------:R-:W-:-:S05]  /*0180*/  IADD3 R6, PT, PT, -R5, RZ, RZ ;  /* 0x000000ff05067210 */ /* 0x000fca0007ffe1ff */
[----:B------:R-:W-:-:S05]  /*0190*/  IMAD R6, R7, R6, R8 ;  /* 0x0000000607067224 */ /* 0x000fca00078e0208 */
[----:B------:R-:W-:-:S13]  /*01a0*/  ISETP.GT.U32.AND P2, PT, R7, R6, PT ;  /* 0x000000060700720c */ /* 0x000fda0003f44070 */
[-C--:B------:R-:W-:Y:S01]  /*01b0*/  @!P2 IADD3 R6, PT, PT, R6, -R7.reuse, RZ ;  /* 0x800000070606a210 */ /* 0x080fe20007ffe0ff */
[----:B------:R-:W-:Y:S01]  /*01c0*/  @!P2 VIADD R5, R5, 0x1 ;  /* 0x000000010505a836 */ /* 0x000fe20000000000 */
[----:B------:R-:W-:Y:S02]  /*01d0*/  ISETP.NE.AND P2, PT, R3, RZ, PT ;  /* 0x000000ff0300720c */ /* 0x000fe40003f45270 */
[----:B------:R-:W-:Y:S02]  /*01e0*/  ISETP.GE.U32.AND P0, PT, R6, R7, PT ;  /* 0x000000070600720c */ /* 0x000fe40003f06070 */
[----:B------:R-:W1:Y:S11]  /*01f0*/  LDC.64 R6, c[0x0][0x380] ;  /* 0x0000e000ff067b82 */ /* 0x000e760000000a00 */
[----:B------:R-:W-:-:S04]  /*0200*/  @P0 IADD3 R5, PT, PT, R5, 0x1, RZ ;  /* 0x0000000105050810 */ /* 0x000fc80007ffe0ff */
[----:B------:R-:W-:Y:S02]  /*0210*/  MOV R9, R5 ;  /* 0x0000000500097202 */ /* 0x000fe40000000f00 */
[----:B------:R-:W2:Y:S03]  /*0220*/  LDC.64 R4, c[0x0][0x388] ;  /* 0x0000e200ff047b82 */ /* 0x000ea60000000a00 */
[----:B------:R-:W-:Y:S01]  /*0230*/  @!P1 IMAD.MOV R9, RZ, RZ, -R9 ;  /* 0x000000ffff099224 */ /* 0x000fe200078e0a09 */
[----:B------:R-:W-:-:S04]  /*0240*/  @!P2 LOP3.LUT R9, RZ, R3, RZ, 0x33, !PT ;  /* 0x00000003ff09a212 */ /* 0x000fc800078e33ff */
[C---:B------:R-:W-:Y:S02]  /*0250*/  ISETP.NE.AND P0, PT, R9.reuse, RZ, PT ;  /* 0x000000ff0900720c */ /* 0x040fe40003f05270 */
[C---:B------:R-:W-:Y:S02]  /*0260*/  IADD3 R8, PT, PT, -R9.reuse, RZ, RZ ;  /* 0x000000ff09087210 */ /* 0x040fe40007ffe1ff */
[----:B------:R-:W-:-:S03]  /*0270*/  ISETP.NE.AND P1, PT, R9, R2, PT ;  /* 0x000000020900720c */ /* 0x000fc60003f25270 */
[----:B------:R-:W-:-:S04]  /*0280*/  IMAD R14, R3, R8, R0 ;  /* 0x00000008030e7224 */ /* 0x000fc800078e0200 */
[C---:B------:R-:W-:Y:S01]  /*0290*/  IMAD R13, R9.reuse, R3, R14 ;  /* 0x00000003090d7224 */ /* 0x040fe200078e020e */
[----:B------:R-:W-:Y:S01]  /*02a0*/  ISETP.GE.AND P2, PT, R14, 0x2, PT ;  /* 0x000000020e00780c */ /* 0x000fe20003f46270 */
[----:B------:R-:W-:Y:S02]  /*02b0*/  @P0 VIADD R2, R9, 0xffffffff ;  /* 0xffffffff09020836 */ /* 0x000fe40000000000 */
[----:B-1----:R-:W-:-:S04]  /*02c0*/  IMAD.WIDE R8, R13, 0x4, R6 ;  /* 0x000000040d087825 */ /* 0x002fc800078e0206 */
[----:B------:R-:W-:Y:S02]  /*02d0*/  @P0 IMAD R11, R2, R3, R14 ;  /* 0x00000003020b0224 */ /* 0x000fe400078e020e */
[----:B------:R-:W-:Y:S02]  /*02e0*/  @P1 IMAD.WIDE R2, R3, 0x4, R8 ;  /* 0x0000000403021825 */ /* 0x000fe400078e0208 */
[----:B0-----:R0:W5:Y:S02]  /*02f0*/  LDG.E R9, desc[UR4][R8.64] ;  /* 0x0000000408097981 */ /* 0x001164000c1e1900 */
[----:B------:R-:W-:Y:S01]  /*0300*/  @P0 IMAD.WIDE R6, R11, 0x4, R6 ;  /* 0x000000040b060825 */ /* 0x000fe200078e0206 */
[----:B------:R-:W-:-:S03]  /*0310*/  CS2R R10, SRZ ;  /* 0x00000000000a7805 */ /* 0x000fc6000001ff00 */
[----:B--2---:R-:W-:-:S03]  /*0320*/  IMAD.WIDE R4, R13, 0x4, R4 ;  /* 0x000000040d047825 */ /* 0x004fc600078e0204 */
[----:B------:R0:W5:Y:S04]  /*0330*/  @P0 LDG.E R10, desc[UR4][R6.64] ;  /* 0x00000004060a0981 */ /* 0x000168000c1e1900 */
[----:B------:R0:W5:Y:S04]  /*0340*/  @P1 LDG.E R11, desc[UR4][R2.64] ;  /* 0x00000004020b1981 */ /* 0x000168000c1e1900 */
[----:B------:R0:W5:Y:S01]  /*0350*/  @P2 LDG.E R12, desc[UR4][R4.64+-0x8] ;  /* 0xfffff804040c2981 */ /* 0x000162000c1e1900 */
[----:B------:R-:W-:Y:S04]  /*0360*/  BSSY.RECONVERGENT B0, `(.L_x_5) ;  /* 0x000000a000007945 */ /* 0x000fe80003800200 */
[----:B------:R-:W-:Y:S04]  /*0370*/  BSSY.RELIABLE B1, `(.L_x_6) ;  /* 0x0000007000017945 */ /* 0x000fe80003800100 */
[----:B------:R-:W-:Y:S05]  /*0380*/  @P2 BRA `(.L_x_7) ;  /* 0x0000000000142947 */ /* 0x000fea0003800000 */
[----:B------:R-:W-:Y:S01]  /*0390*/  ISETP.NE.AND P0, PT, R14, 0x1, PT ;  /* 0x000000010e00780c */ /* 0x000fe20003f05270 */
[----:B-----5:R-:W-:Y:S01]  /*03a0*/  HFMA2 R12, -RZ, RZ, 0, 0 ;  /* 0x00000000ff0c7431 */ /* 0x020fe200000001ff */
[----:B0-----:R-:W-:-:S11]  /*03b0*/  MOV R6, RZ ;  /* 0x000000ff00067202 */ /* 0x001fd60000000f00 */
[----:B------:R-:W-:Y:S05]  /*03c0*/  @P0 BREAK.RELIABLE B1 ;  /* 0x0000000000010942 */ /* 0x000fea0003800100 */
[----:B------:R-:W-:Y:S05]  /*03d0*/  @P0 BRA `(.L_x_8) ;  /* 0x0000000000080947 */ /* 0x000fea0003800000 */
.L_x_7:
[----:B------:R-:W-:Y:S05]  /*03e0*/  BSYNC.RELIABLE B1 ;  /* 0x0000000000017941 */ /* 0x000fea0003800100 */
.L_x_6:
[----:B0-----:R0:W5:Y:S02]  /*03f0*/  LDG.E R6, desc[UR4][R4.64+-0x4] ;  /* 0xfffffc0404067981 */ /* 0x001164000c1e1900 */
.L_x_8:
[----:B------:R-:W-:Y:S05]  /*0400*/  BSYNC.RECONVERGENT B0 ;  /* 0x0000000000007941 */ /* 0x000fea0003800200 */
.L_x_5:
[----:B------:R-:W-:Y:S05]  /*0410*/  WARPSYNC.ALL ;  /* 0x0000000000007948 */ /* 0x000fea0003800000 */
[----:B0-----:R-:W2:Y:S01]  /*0420*/  LDG.E R4, desc[UR4][R4.64] ;  /* 0x0000000404047981 */ /* 0x001ea2000c1e1900 */
[----:B------:R-:W0:Y:S01]  /*0430*/  LDC.64 R2, c[0x0][0x390] ;  /* 0x0000e400ff027b82 */ /* 0x000e220000000a00 */
[----:B-----5:R-:W-:-:S04]  /*0440*/  FADD R10, R9, R10 ;  /* 0x0000000a090a7221 */ /* 0x020fc80000000000 */
[----:B------:R-:W-:-:S04]  /*0450*/  FADD R11, R10, R11 ;  /* 0x0000000b0a0b7221 */ /* 0x000fc80000000000 */
[----:B------:R-:W-:-:S04]  /*0460*/  FADD R11, R11, -R12 ;  /* 0x8000000c0b0b7221 */ /* 0x000fc80000000000 */
[----:B------:R-:W-:Y:S01]  /*0470*/  FADD R11, R11, -R6 ;  /* 0x800000060b0b7221 */ /* 0x000fe20000000000 */
[----:B0-----:R-:W-:-:S04]  /*0480*/  IMAD.WIDE R2, R0, 0x4, R2 ;  /* 0x0000000400027825 */ /* 0x001fc800078e0202 */
[----:B--2---:R-:W-:-:S05]  /*0490*/  FADD R11, -R4, R11 ;  /* 0x0000000b040b7221 */ /* 0x004fca0000000100 */
[----:B------:R-:W-:Y:S01]  /*04a0*/  STG.E desc[UR4][R2.64], R11 ;  /* 0x0000000b02007986 */ /* 0x000fe2000c101904 */
[----:B------:R-:W-:Y:S05]  /*04b0*/  EXIT ;  /* 0x000000000000794d */ /* 0x000fea0003800000 */
.L_x_9:
        /* <DEDUP_REMOVED lines=12> */
.L_x_11:


//--------------------- .nv.shared._Z18shared_memory_implPKfS0_Pfiii --------------------------
	.section	.nv.shared._Z18shared_memory_implPKfS0_Pfiii,"aw",@nobits
	.sectionflags	@""
	.align	16
	.zero		1024


//--------------------- .nv.shared.reserved.0     --------------------------
	.section	.nv.shared.reserved.0,"aw",@nobits
	.weak		__nv_reservedSMEM_offset_0_alias
	.size		__nv_reservedSMEM_offset_0_alias, 0, 64
	.other		__nv_reservedSMEM_offset_0_alias,@"STO_CUDA_RESERVED_SHARED STV_DEFAULT"
__nv_reservedSMEM_offset_0_alias:
	.zero		0
	.zero		64


//--------------------- .nv.shared._Z10basic_implPKfS0_Pfii --------------------------
	.section	.nv.shared._Z10basic_implPKfS0_Pfii,"aw",@nobits
	.sectionflags	@""
	.align	16
	.zero		1024


//--------------------- .nv.constant0._Z18shared_memory_implPKfS0_Pfiii --------------------------
	.section	.nv.constant0._Z18shared_memory_implPKfS0_Pfiii,"a",@progbits
	.sectionflags	@""
	.align	4
.nv.constant0._Z18shared_memory_implPKfS0_Pfiii:
	.zero		932


//--------------------- .nv.constant0._Z10basic_implPKfS0_Pfii --------------------------
	.section	.nv.constant0._Z10basic_implPKfS0_Pfii,"a",@progbits
	.sectionflags	@""
	.align	4
.nv.constant0._Z10basic_implPKfS0_Pfii:
	.zero		928


//--------------------- SYMBOLS --------------------------

	.type		.nv.reservedSmem.offset0,@object
	.size		.nv.reservedSmem.offset0,0x4
	.type		.nv.reservedSmem.cap,@object
	.size		.nv.reservedSmem.cap,0x4
